//
// Generated by NVIDIA NVVM Compiler
//
// Compiler Build ID: CL-36424714
// Cuda compilation tools, release 13.0, V13.0.88
// Based on NVVM 20.0.0
//

.version 9.0
.target sm_100
.address_size 64

	// .globl	my_kernel

.visible .entry my_kernel(
	.param .u64 .ptr .align 1 my_kernel_param_0
)
{
	.reg .b32 	%r<2>;
	.reg .b32 	%f<3>;
	.reg .b64 	%rd<5>;

	ld.param.u64 	%rd1, [my_kernel_param_0];
	cvta.to.global.u64 	%rd2, %rd1;
	mov.u32 	%r1, %tid.x;
	mul.wide.u32 	%rd3, %r1, 4;
	add.s64 	%rd4, %rd2, %rd3;
	ld.global.f32 	%f1, [%rd4];
	add.f32 	%f2, %f1, %f1;
	st.global.f32 	[%rd4], %f2;
	ret;

}


// ===== COMPILED SASS (sm_100) =====

	.target	sm_100

	.elftype	@"ET_EXEC"


//--------------------- .note.nv.tkinfo           --------------------------
	.section	.note.nv.tkinfo,"",@"SHT_NOTE"
	.sectionflags	@"SHF_NOTE_NV_TKINFO"
	.tkinfo
        /*0018*/ 	.word	0x00000002
        /*0030*/ 	.string	""
        /*0030*/ 	.string	"ptxas"
        /*0030*/ 	.string	"Cuda compilation tools, release 13.0, V13.0.88"
        /*0030*/ 	.string	"Build cuda_13.0.r13.0/compiler.36424714_0"
        /*0030*/ 	.string	"-arch sm_100 -m 64 "



//--------------------- .note.nv.cuinfo           --------------------------
	.section	.note.nv.cuinfo,"",@"SHT_NOTE"
	.sectionflags	@"SHF_NOTE_NV_CUINFO"
        /*0018*/ 	.short	0x0002
        /*001a*/ 	.short	0x0064
        /*001c*/ 	.short	0x0082
	.zero		2


//--------------------- .nv.info                  --------------------------
	.section	.nv.info,"",@"SHT_CUDA_INFO"
	.align	4


	//----- nvinfo : EIATTR_REGCOUNT
	.align		4
        /*0000*/ 	.byte	0x04, 0x2f
        /*0002*/ 	.short	(.L_1 - .L_0)
	.align		4
.L_0:
        /*0004*/ 	.word	index@(my_kernel)
        /*0008*/ 	.word	0x00000008


	//----- nvinfo : EIATTR_FRAME_SIZE
	.align		4
.L_1:
        /*000c*/ 	.byte	0x04, 0x11
        /*000e*/ 	.short	(.L_3 - .L_2)
	.align		4
.L_2:
        /*0010*/ 	.word	index@(my_kernel)
        /*0014*/ 	.word	0x00000000


	//----- nvinfo : EIATTR_MIN_STACK_SIZE
	.align		4
.L_3:
        /*0018*/ 	.byte	0x04, 0x12
        /*001a*/ 	.short	(.L_5 - .L_4)
	.align		4
.L_4:
        /*001c*/ 	.word	index@(my_kernel)
        /*0020*/ 	.word	0x00000000
.L_5:


//--------------------- .nv.compat                --------------------------
	.section	.nv.compat,"",@"SHT_CUDA_COMPAT_INFO"
	.align	4
        /*0000*/ 	.byte	0x02, 0x09, 0x00, 0x00, 0x02, 0x02, 0x01, 0x00, 0x02, 0x05, 0x05, 0x00, 0x03, 0x07, 0x01, 0x01
        /*0010*/ 	.byte	0x02, 0x03, 0x00, 0x00, 0x02, 0x06, 0x01, 0x00, 0x04, 0x0b, 0x08, 0x00, 0x09, 0x00, 0x00, 0x00
        /*0020*/ 	.byte	0x00, 0x00, 0x00, 0x00


//--------------------- .nv.info.my_kernel        --------------------------
	.section	.nv.info.my_kernel,"",@"SHT_CUDA_INFO"
	.sectionflags	@""
	.align	4


	//----- nvinfo : EIATTR_CUDA_API_VERSION
	.align		4
        /*0000*/ 	.byte	0x04, 0x37
        /*0002*/ 	.short	(.L_7 - .L_6)
.L_6:
        /*0004*/ 	.word	0x00000082


	//----- nvinfo : EIATTR_KPARAM_INFO
	.align		4
.L_7:
        /*0008*/ 	.byte	0x04, 0x17
        /*000a*/ 	.short	(.L_9 - .L_8)
.L_8:
        /*000c*/ 	.word	0x00000000
        /*0010*/ 	.short	0x0000
        /*0012*/ 	.short	0x0000
        /*0014*/ 	.byte	0x00, 0xf5, 0x21, 0x00


	//----- nvinfo : EIATTR_SPARSE_MMA_MASK
	.align		4
.L_9:
        /*0018*/ 	.byte	0x03, 0x50
        /*001a*/ 	.short	0x0000


	//----- nvinfo : EIATTR_MAXREG_COUNT
	.align		4
        /*001c*/ 	.byte	0x03, 0x1b
        /*001e*/ 	.short	0x00ff


	//----- nvinfo : EIATTR_MERCURY_ISA_VERSION
	.align		4
        /*0020*/ 	.byte	0x03, 0x5f
        /*0022*/ 	.short	0x0101


	//----- nvinfo : EIATTR_VRC_CTA_INIT_COUNT
	.align		4
        /*0024*/ 	.byte	0x02, 0x4a
	.zero		1
	.zero		1


	//----- nvinfo : EIATTR_EXIT_INSTR_OFFSETS
	.align		4
        /*0028*/ 	.byte	0x04, 0x1c
        /*002a*/ 	.short	(.L_11 - .L_10)


	//   ....[0]....
.L_10:
        /*002c*/ 	.word	0x00000080


	//----- nvinfo : EIATTR_CBANK_PARAM_SIZE
	.align		4
.L_11:
        /*0030*/ 	.byte	0x03, 0x19
        /*0032*/ 	.short	0x0008


	//----- nvinfo : EIATTR_PARAM_CBANK
	.align		4
        /*0034*/ 	.byte	0x04, 0x0a
        /*0036*/ 	.short	(.L_13 - .L_12)
	.align		4
.L_12:
        /*0038*/ 	.word	index@(.nv.constant0.my_kernel)
        /*003c*/ 	.short	0x0380
        /*003e*/ 	.short	0x0008


	//----- nvinfo : EIATTR_SW_WAR
	.align		4
.L_13:
        /*0040*/ 	.byte	0x04, 0x36
        /*0042*/ 	.short	(.L_15 - .L_14)
.L_14:
        /*0044*/ 	.word	0x00000008
.L_15:


//--------------------- .nv.callgraph             --------------------------
	.section	.nv.callgraph,"",@"SHT_CUDA_CALLGRAPH"
	.align	4
	.sectionentsize	8
	.align		4
        /*0000*/ 	.word	0x00000000
	.align		4
        /*0004*/ 	.word	0xffffffff
	.align		4
        /*0008*/ 	.word	0x00000000
	.align		4
        /*000c*/ 	.word	0xfffffffe
	.align		4
        /*0010*/ 	.word	0x00000000
	.align		4
        /*0014*/ 	.word	0xfffffffd
	.align		4
        /*0018*/ 	.word	0x00000000
	.align		4
        /*001c*/ 	.word	0xfffffffc


//--------------------- .text.my_kernel           --------------------------
	.section	.text.my_kernel,"ax",@progbits
	.align	128
        .global         my_kernel
        .type           my_kernel,@function
        .size           my_kernel,(.L_x_1 - my_kernel)
        .other          my_kernel,@"STO_CUDA_ENTRY STV_DEFAULT"
my_kernel:
.text.my_kernel:
[----:B------:R-:W-:Y:S01]  /*0000*/  LDC R1, c[0x0][0x37c] ;  /* 0x0000df00ff017b82 */ /* 0x000fe20000000800 */
[----:B------:R-:W0:Y:S07]  /*0010*/  S2R R5, SR_TID.X ;  /* 0x0000000000057919 */ /* 0x000e2e0000002100 */
[----:B------:R-:W0:Y:S01]  /*0020*/  LDC.64 R2, c[0x0][0x380] ;  /* 0x0000e000ff027b82 */ /* 0x000e220000000a00 */
[----:B------:R-:W1:Y:S01]  /*0030*/  LDCU.64 UR4, c[0x0][0x358] ;  /* 0x00006b00ff0477ac */ /* 0x000e620008000a00 */
[----:B0-----:R-:W-:-:S05]  /*0040*/  IMAD.WIDE.U32 R2, R5, 0x4, R2 ;  /* 0x0000000405027825 */ /* 0x001fca00078e0002 */
[----:B-1----:R-:W2:Y:S02]  /*0050*/  LDG.E R0, desc[UR4][R2.64] ;  /* 0x0000000402007981 */ /* 0x002ea4000c1e1900 */
[----:B--2---:R-:W-:-:S05]  /*0060*/  FADD R5, R0, R0 ;  /* 0x0000000000057221 */ /* 0x004fca0000000000 */
[----:B------:R-:W-:Y:S01]  /*0070*/  STG.E desc[UR4][R2.64], R5 ;  /* 0x0000000502007986 */ /* 0x000fe2000c101904 */
[----:B------:R-:W-:Y:S05]  /*0080*/  EXIT ;  /* 0x000000000000794d */ /* 0x000fea0003800000 */
.L_x_0:
[----:B------:R-:W-:-:S00]  /*0090*/  BRA `(.L_x_0) ;  /* 0xfffffffc00fc7947 */ /* 0x000fc0000383ffff */
[----:B------:R-:W-:-:S00]  /*00a0*/  NOP ;  /* 0x0000000000007918 */ /* 0x000fc00000000000 */
        /* <DEDUP_REMOVED lines=13> */
.L_x_1:


//--------------------- .nv.shared.reserved.0     --------------------------
	.section	.nv.shared.reserved.0,"aw",@nobits
	.weak		__nv_reservedSMEM_offset_0_alias
	.size		__nv_reservedSMEM_offset_0_alias, 0, 64
	.other		__nv_reservedSMEM_offset_0_alias,@"STO_CUDA_RESERVED_SHARED STV_DEFAULT"
__nv_reservedSMEM_offset_0_alias:
	.zero		0
	.zero		64


//--------------------- .nv.constant0.my_kernel   --------------------------
	.section	.nv.constant0.my_kernel,"a",@progbits
	.sectionflags	@""
	.align	4
.nv.constant0.my_kernel:
	.zero		904


//--------------------- SYMBOLS --------------------------

	.type		.nv.reservedSmem.offset0,@object
	.size		.nv.reservedSmem.offset0,0x4
